//
// Generated by NVIDIA NVVM Compiler
//
// Compiler Build ID: CL-36424714
// Cuda compilation tools, release 13.0, V13.0.88
// Based on NVVM 20.0.0
//

.version 9.0
.target sm_100
.address_size 64

	// .globl	_Z35optimized_kernel_applyweightandbiasPfS_S_S_ii

.visible .entry _Z35optimized_kernel_applyweightandbiasPfS_S_S_ii(
	.param .u64 .ptr .align 1 _Z35optimized_kernel_applyweightandbiasPfS_S_S_ii_param_0,
	.param .u64 .ptr .align 1 _Z35optimized_kernel_applyweightandbiasPfS_S_S_ii_param_1,
	.param .u64 .ptr .align 1 _Z35optimized_kernel_applyweightandbiasPfS_S_S_ii_param_2,
	.param .u64 .ptr .align 1 _Z35optimized_kernel_applyweightandbiasPfS_S_S_ii_param_3,
	.param .u32 _Z35optimized_kernel_applyweightandbiasPfS_S_S_ii_param_4,
	.param .u32 _Z35optimized_kernel_applyweightandbiasPfS_S_S_ii_param_5
)
{
	.reg .pred 	%p<12>;
	.reg .b32 	%r<37>;
	.reg .b32 	%f<111>;
	.reg .b64 	%rd<35>;

	ld.param.u64 	%rd12, [_Z35optimized_kernel_applyweightandbiasPfS_S_S_ii_param_0];
	ld.param.u64 	%rd13, [_Z35optimized_kernel_applyweightandbiasPfS_S_S_ii_param_1];
	ld.param.u64 	%rd10, [_Z35optimized_kernel_applyweightandbiasPfS_S_S_ii_param_2];
	ld.param.u64 	%rd11, [_Z35optimized_kernel_applyweightandbiasPfS_S_S_ii_param_3];
	ld.param.u32 	%r23, [_Z35optimized_kernel_applyweightandbiasPfS_S_S_ii_param_4];
	cvta.to.global.u64 	%rd1, %rd13;
	cvta.to.global.u64 	%rd2, %rd12;
	mov.u32 	%r24, %tid.x;
	mov.u32 	%r25, %ctaid.x;
	mov.u32 	%r26, %ntid.x;
	mad.lo.s32 	%r1, %r25, %r26, %r24;
	setp.ge.s32 	%p1, %r1, %r23;
	@%p1 bra 	$L__BB0_15;
	cvta.to.global.u64 	%rd14, %rd10;
	mul.wide.s32 	%rd15, %r1, 4;
	add.s64 	%rd16, %rd14, %rd15;
	ld.global.f32 	%f110, [%rd16];
	setp.lt.s32 	%p2, %r23, 1;
	@%p2 bra 	$L__BB0_14;
	mul.lo.s32 	%r2, %r23, %r1;
	and.b32  	%r3, %r23, 15;
	setp.lt.u32 	%p3, %r23, 16;
	mov.b32 	%r33, 0;
	@%p3 bra 	$L__BB0_5;
	and.b32  	%r33, %r23, 2147483632;
	neg.s32 	%r31, %r33;
	add.s64 	%rd33, %rd2, 32;
	add.s64 	%rd4, %rd1, 32;
	mov.u32 	%r30, %r2;
$L__BB0_4:
	.pragma "nounroll";
	mul.wide.s32 	%rd17, %r30, 4;
	add.s64 	%rd18, %rd4, %rd17;
	ld.global.f32 	%f16, [%rd33+-32];
	ld.global.f32 	%f17, [%rd18+-32];
	fma.rn.f32 	%f18, %f16, %f17, %f110;
	ld.global.f32 	%f19, [%rd33+-28];
	ld.global.f32 	%f20, [%rd18+-28];
	fma.rn.f32 	%f21, %f19, %f20, %f18;
	ld.global.f32 	%f22, [%rd33+-24];
	ld.global.f32 	%f23, [%rd18+-24];
	fma.rn.f32 	%f24, %f22, %f23, %f21;
	ld.global.f32 	%f25, [%rd33+-20];
	ld.global.f32 	%f26, [%rd18+-20];
	fma.rn.f32 	%f27, %f25, %f26, %f24;
	ld.global.f32 	%f28, [%rd33+-16];
	ld.global.f32 	%f29, [%rd18+-16];
	fma.rn.f32 	%f30, %f28, %f29, %f27;
	ld.global.f32 	%f31, [%rd33+-12];
	ld.global.f32 	%f32, [%rd18+-12];
	fma.rn.f32 	%f33, %f31, %f32, %f30;
	ld.global.f32 	%f34, [%rd33+-8];
	ld.global.f32 	%f35, [%rd18+-8];
	fma.rn.f32 	%f36, %f34, %f35, %f33;
	ld.global.f32 	%f37, [%rd33+-4];
	ld.global.f32 	%f38, [%rd18+-4];
	fma.rn.f32 	%f39, %f37, %f38, %f36;
	ld.global.f32 	%f40, [%rd33];
	ld.global.f32 	%f41, [%rd18];
	fma.rn.f32 	%f42, %f40, %f41, %f39;
	ld.global.f32 	%f43, [%rd33+4];
	ld.global.f32 	%f44, [%rd18+4];
	fma.rn.f32 	%f45, %f43, %f44, %f42;
	ld.global.f32 	%f46, [%rd33+8];
	ld.global.f32 	%f47, [%rd18+8];
	fma.rn.f32 	%f48, %f46, %f47, %f45;
	ld.global.f32 	%f49, [%rd33+12];
	ld.global.f32 	%f50, [%rd18+12];
	fma.rn.f32 	%f51, %f49, %f50, %f48;
	ld.global.f32 	%f52, [%rd33+16];
	ld.global.f32 	%f53, [%rd18+16];
	fma.rn.f32 	%f54, %f52, %f53, %f51;
	ld.global.f32 	%f55, [%rd33+20];
	ld.global.f32 	%f56, [%rd18+20];
	fma.rn.f32 	%f57, %f55, %f56, %f54;
	ld.global.f32 	%f58, [%rd33+24];
	ld.global.f32 	%f59, [%rd18+24];
	fma.rn.f32 	%f60, %f58, %f59, %f57;
	ld.global.f32 	%f61, [%rd33+28];
	ld.global.f32 	%f62, [%rd18+28];
	fma.rn.f32 	%f110, %f61, %f62, %f60;
	add.s32 	%r31, %r31, 16;
	add.s64 	%rd33, %rd33, 64;
	add.s32 	%r30, %r30, 16;
	setp.ne.s32 	%p4, %r31, 0;
	@%p4 bra 	$L__BB0_4;
$L__BB0_5:
	setp.eq.s32 	%p5, %r3, 0;
	@%p5 bra 	$L__BB0_14;
	and.b32  	%r11, %r23, 7;
	setp.lt.u32 	%p6, %r3, 8;
	@%p6 bra 	$L__BB0_8;
	mul.wide.u32 	%rd19, %r33, 4;
	add.s64 	%rd20, %rd2, %rd19;
	ld.global.f32 	%f64, [%rd20];
	add.s32 	%r28, %r33, %r2;
	mul.wide.s32 	%rd21, %r28, 4;
	add.s64 	%rd22, %rd1, %rd21;
	ld.global.f32 	%f65, [%rd22];
	fma.rn.f32 	%f66, %f64, %f65, %f110;
	ld.global.f32 	%f67, [%rd20+4];
	ld.global.f32 	%f68, [%rd22+4];
	fma.rn.f32 	%f69, %f67, %f68, %f66;
	ld.global.f32 	%f70, [%rd20+8];
	ld.global.f32 	%f71, [%rd22+8];
	fma.rn.f32 	%f72, %f70, %f71, %f69;
	ld.global.f32 	%f73, [%rd20+12];
	ld.global.f32 	%f74, [%rd22+12];
	fma.rn.f32 	%f75, %f73, %f74, %f72;
	ld.global.f32 	%f76, [%rd20+16];
	ld.global.f32 	%f77, [%rd22+16];
	fma.rn.f32 	%f78, %f76, %f77, %f75;
	ld.global.f32 	%f79, [%rd20+20];
	ld.global.f32 	%f80, [%rd22+20];
	fma.rn.f32 	%f81, %f79, %f80, %f78;
	ld.global.f32 	%f82, [%rd20+24];
	ld.global.f32 	%f83, [%rd22+24];
	fma.rn.f32 	%f84, %f82, %f83, %f81;
	ld.global.f32 	%f85, [%rd20+28];
	ld.global.f32 	%f86, [%rd22+28];
	fma.rn.f32 	%f110, %f85, %f86, %f84;
	add.s32 	%r33, %r33, 8;
$L__BB0_8:
	setp.eq.s32 	%p7, %r11, 0;
	@%p7 bra 	$L__BB0_14;
	and.b32  	%r14, %r23, 3;
	setp.lt.u32 	%p8, %r11, 4;
	@%p8 bra 	$L__BB0_11;
	mul.wide.u32 	%rd23, %r33, 4;
	add.s64 	%rd24, %rd2, %rd23;
	ld.global.f32 	%f88, [%rd24];
	add.s32 	%r29, %r33, %r2;
	mul.wide.s32 	%rd25, %r29, 4;
	add.s64 	%rd26, %rd1, %rd25;
	ld.global.f32 	%f89, [%rd26];
	fma.rn.f32 	%f90, %f88, %f89, %f110;
	ld.global.f32 	%f91, [%rd24+4];
	ld.global.f32 	%f92, [%rd26+4];
	fma.rn.f32 	%f93, %f91, %f92, %f90;
	ld.global.f32 	%f94, [%rd24+8];
	ld.global.f32 	%f95, [%rd26+8];
	fma.rn.f32 	%f96, %f94, %f95, %f93;
	ld.global.f32 	%f97, [%rd24+12];
	ld.global.f32 	%f98, [%rd26+12];
	fma.rn.f32 	%f110, %f97, %f98, %f96;
	add.s32 	%r33, %r33, 4;
$L__BB0_11:
	setp.eq.s32 	%p9, %r14, 0;
	@%p9 bra 	$L__BB0_14;
	add.s32 	%r36, %r33, %r2;
	mul.wide.u32 	%rd27, %r33, 4;
	add.s64 	%rd34, %rd2, %rd27;
	neg.s32 	%r35, %r14;
$L__BB0_13:
	.pragma "nounroll";
	mul.wide.s32 	%rd28, %r36, 4;
	add.s64 	%rd29, %rd1, %rd28;
	ld.global.f32 	%f99, [%rd34];
	ld.global.f32 	%f100, [%rd29];
	fma.rn.f32 	%f110, %f99, %f100, %f110;
	add.s32 	%r36, %r36, 1;
	add.s64 	%rd34, %rd34, 4;
	add.s32 	%r35, %r35, 1;
	setp.ne.s32 	%p10, %r35, 0;
	@%p10 bra 	$L__BB0_13;
$L__BB0_14:
	setp.lt.f32 	%p11, %f110, 0f00000000;
	selp.f32 	%f101, 0f00000000, %f110, %p11;
	cvta.to.global.u64 	%rd30, %rd11;
	add.s64 	%rd32, %rd30, %rd15;
	st.global.f32 	[%rd32], %f101;
$L__BB0_15:
	ret;

}


// ===== COMPILED SASS (sm_100) =====

	.target	sm_100

	.elftype	@"ET_EXEC"


//--------------------- .note.nv.tkinfo           --------------------------
	.section	.note.nv.tkinfo,"",@"SHT_NOTE"
	.sectionflags	@"SHF_NOTE_NV_TKINFO"
	.tkinfo
        /*0018*/ 	.word	0x00000002
        /*0030*/ 	.string	""
        /*0030*/ 	.string	"ptxas"
        /*0030*/ 	.string	"Cuda compilation tools, release 13.0, V13.0.88"
        /*0030*/ 	.string	"Build cuda_13.0.r13.0/compiler.36424714_0"
        /*0030*/ 	.string	"-arch sm_100 -m 64 "



//--------------------- .note.nv.cuinfo           --------------------------
	.section	.note.nv.cuinfo,"",@"SHT_NOTE"
	.sectionflags	@"SHF_NOTE_NV_CUINFO"
        /*0018*/ 	.short	0x0002
        /*001a*/ 	.short	0x0064
        /*001c*/ 	.short	0x0082
	.zero		2


//--------------------- .nv.info                  --------------------------
	.section	.nv.info,"",@"SHT_CUDA_INFO"
	.align	4


	//----- nvinfo : EIATTR_REGCOUNT
	.align		4
        /*0000*/ 	.byte	0x04, 0x2f
        /*0002*/ 	.short	(.L_1 - .L_0)
	.align		4
.L_0:
        /*0004*/ 	.word	index@(_Z35optimized_kernel_applyweightandbiasPfS_S_S_ii)
        /*0008*/ 	.word	0x0000001f


	//----- nvinfo : EIATTR_FRAME_SIZE
	.align		4
.L_1:
        /*000c*/ 	.byte	0x04, 0x11
        /*000e*/ 	.short	(.L_3 - .L_2)
	.align		4
.L_2:
        /*0010*/ 	.word	index@(_Z35optimized_kernel_applyweightandbiasPfS_S_S_ii)
        /*0014*/ 	.word	0x00000000


	//----- nvinfo : EIATTR_MIN_STACK_SIZE
	.align		4
.L_3:
        /*0018*/ 	.byte	0x04, 0x12
        /*001a*/ 	.short	(.L_5 - .L_4)
	.align		4
.L_4:
        /*001c*/ 	.word	index@(_Z35optimized_kernel_applyweightandbiasPfS_S_S_ii)
        /*0020*/ 	.word	0x00000000
.L_5:


//--------------------- .nv.compat                --------------------------
	.section	.nv.compat,"",@"SHT_CUDA_COMPAT_INFO"
	.align	4
        /*0000*/ 	.byte	0x02, 0x09, 0x00, 0x00, 0x02, 0x02, 0x01, 0x00, 0x02, 0x05, 0x05, 0x00, 0x03, 0x07, 0x01, 0x01
        /*0010*/ 	.byte	0x02, 0x03, 0x00, 0x00, 0x02, 0x06, 0x01, 0x00, 0x04, 0x0b, 0x08, 0x00, 0x09, 0x00, 0x00, 0x00
        /*0020*/ 	.byte	0x00, 0x00, 0x00, 0x00


//--------------------- .nv.info._Z35optimized_kernel_applyweightandbiasPfS_S_S_ii --------------------------
	.section	.nv.info._Z35optimized_kernel_applyweightandbiasPfS_S_S_ii,"",@"SHT_CUDA_INFO"
	.sectionflags	@""
	.align	4


	//----- nvinfo : EIATTR_CUDA_API_VERSION
	.align		4
        /*0000*/ 	.byte	0x04, 0x37
        /*0002*/ 	.short	(.L_7 - .L_6)
.L_6:
        /*0004*/ 	.word	0x00000082


	//----- nvinfo : EIATTR_KPARAM_INFO
	.align		4
.L_7:
        /*0008*/ 	.byte	0x04, 0x17
        /*000a*/ 	.short	(.L_9 - .L_8)
.L_8:
        /*000c*/ 	.word	0x00000000
        /*0010*/ 	.short	0x0005
        /*0012*/ 	.short	0x0024
        /*0014*/ 	.byte	0x00, 0xf0, 0x11, 0x00


	//----- nvinfo : EIATTR_KPARAM_INFO
	.align		4
.L_9:
        /*0018*/ 	.byte	0x04, 0x17
        /*001a*/ 	.short	(.L_11 - .L_10)
.L_10:
        /*001c*/ 	.word	0x00000000
        /*0020*/ 	.short	0x0004
        /*0022*/ 	.short	0x0020
        /*0024*/ 	.byte	0x00, 0xf0, 0x11, 0x00


	//----- nvinfo : EIATTR_KPARAM_INFO
	.align		4
.L_11:
        /*0028*/ 	.byte	0x04, 0x17
        /*002a*/ 	.short	(.L_13 - .L_12)
.L_12:
        /*002c*/ 	.word	0x00000000
        /*0030*/ 	.short	0x0003
        /*0032*/ 	.short	0x0018
        /*0034*/ 	.byte	0x00, 0xf5, 0x21, 0x00


	//----- nvinfo : EIATTR_KPARAM_INFO
	.align		4
.L_13:
        /*0038*/ 	.byte	0x04, 0x17
        /*003a*/ 	.short	(.L_15 - .L_14)
.L_14:
        /*003c*/ 	.word	0x00000000
        /*0040*/ 	.short	0x0002
        /*0042*/ 	.short	0x0010
        /*0044*/ 	.byte	0x00, 0xf5, 0x21, 0x00


	//----- nvinfo : EIATTR_KPARAM_INFO
	.align		4
.L_15:
        /*0048*/ 	.byte	0x04, 0x17
        /*004a*/ 	.short	(.L_17 - .L_16)
.L_16:
        /*004c*/ 	.word	0x00000000
        /*0050*/ 	.short	0x0001
        /*0052*/ 	.short	0x0008
        /*0054*/ 	.byte	0x00, 0xf5, 0x21, 0x00


	//----- nvinfo : EIATTR_KPARAM_INFO
	.align		4
.L_17:
        /*0058*/ 	.byte	0x04, 0x17
        /*005a*/ 	.short	(.L_19 - .L_18)
.L_18:
        /*005c*/ 	.word	0x00000000
        /*0060*/ 	.short	0x0000
        /*0062*/ 	.short	0x0000
        /*0064*/ 	.byte	0x00, 0xf5, 0x21, 0x00


	//----- nvinfo : EIATTR_SPARSE_MMA_MASK
	.align		4
.L_19:
        /*0068*/ 	.byte	0x03, 0x50
        /*006a*/ 	.short	0x0000


	//----- nvinfo : EIATTR_MAXREG_COUNT
	.align		4
        /*006c*/ 	.byte	0x03, 0x1b
        /*006e*/ 	.short	0x00ff


	//----- nvinfo : EIATTR_MERCURY_ISA_VERSION
	.align		4
        /*0070*/ 	.byte	0x03, 0x5f
        /*0072*/ 	.short	0x0101


	//----- nvinfo : EIATTR_VRC_CTA_INIT_COUNT
	.align		4
        /*0074*/ 	.byte	0x02, 0x4a
	.zero		1
	.zero		1


	//----- nvinfo : EIATTR_EXIT_INSTR_OFFSETS
	.align		4
        /*0078*/ 	.byte	0x04, 0x1c
        /*007a*/ 	.short	(.L_21 - .L_20)


	//   ....[0]....
.L_20:
        /*007c*/ 	.word	0x00000070


	//   ....[1]....
        /*0080*/ 	.word	0x00000aa0


	//----- nvinfo : EIATTR_CBANK_PARAM_SIZE
	.align		4
.L_21:
        /*0084*/ 	.byte	0x03, 0x19
        /*0086*/ 	.short	0x0028


	//----- nvinfo : EIATTR_PARAM_CBANK
	.align		4
        /*0088*/ 	.byte	0x04, 0x0a
        /*008a*/ 	.short	(.L_23 - .L_22)
	.align		4
.L_22:
        /*008c*/ 	.word	index@(.nv.constant0._Z35optimized_kernel_applyweightandbiasPfS_S_S_ii)
        /*0090*/ 	.short	0x0380
        /*0092*/ 	.short	0x0028


	//----- nvinfo : EIATTR_SW_WAR
	.align		4
.L_23:
        /*0094*/ 	.byte	0x04, 0x36
        /*0096*/ 	.short	(.L_25 - .L_24)
.L_24:
        /*0098*/ 	.word	0x00000008
.L_25:


//--------------------- .nv.callgraph             --------------------------
	.section	.nv.callgraph,"",@"SHT_CUDA_CALLGRAPH"
	.align	4
	.sectionentsize	8
	.align		4
        /*0000*/ 	.word	0x00000000
	.align		4
        /*0004*/ 	.word	0xffffffff
	.align		4
        /*0008*/ 	.word	0x00000000
	.align		4
        /*000c*/ 	.word	0xfffffffe
	.align		4
        /*0010*/ 	.word	0x00000000
	.align		4
        /*0014*/ 	.word	0xfffffffd
	.align		4
        /*0018*/ 	.word	0x00000000
	.align		4
        /*001c*/ 	.word	0xfffffffc


//--------------------- .text._Z35optimized_kernel_applyweightandbiasPfS_S_S_ii --------------------------
	.section	.text._Z35optimized_kernel_applyweightandbiasPfS_S_S_ii,"ax",@progbits
	.align	128
        .global         _Z35optimized_kernel_applyweightandbiasPfS_S_S_ii
        .type           _Z35optimized_kernel_applyweightandbiasPfS_S_S_ii,@function
        .size           _Z35optimized_kernel_applyweightandbiasPfS_S_S_ii,(.L_x_7 - _Z35optimized_kernel_applyweightandbiasPfS_S_S_ii)
        .other          _Z35optimized_kernel_applyweightandbiasPfS_S_S_ii,@"STO_CUDA_ENTRY STV_DEFAULT"
_Z35optimized_kernel_applyweightandbiasPfS_S_S_ii:
.text._Z35optimized_kernel_applyweightandbiasPfS_S_S_ii:
[----:B------:R-:W-:Y:S01]  /*0000*/  LDC R1, c[0x0][0x37c] ;  /* 0x0000df00ff017b82 */ /* 0x000fe20000000800 */
[----:B------:R-:W0:Y:S07]  /*0010*/  S2R R0, SR_TID.X ;  /* 0x0000000000007919 */ /* 0x000e2e0000002100 */
[----:B------:R-:W0:Y:S01]  /*0020*/  S2UR UR4, SR_CTAID.X ;  /* 0x00000000000479c3 */ /* 0x000e220000002500 */
[----:B------:R-:W1:Y:S07]  /*0030*/  LDCU UR16, c[0x0][0x3a0] ;  /* 0x00007400ff1077ac */ /* 0x000e6e0008000800 */
[----:B------:R-:W0:Y:S02]  /*0040*/  LDC R3, c[0x0][0x360] ;  /* 0x0000d800ff037b82 */ /* 0x000e240000000800 */
[----:B0-----:R-:W-:-:S05]  /*0050*/  IMAD R0, R3, UR4, R0 ;  /* 0x0000000403007c24 */ /* 0x001fca000f8e0200 */
[----:B-1----:R-:W-:-:S13]  /*0060*/  ISETP.GE.AND P0, PT, R0, UR16, PT ;  /* 0x0000001000007c0c */ /* 0x002fda000bf06270 */
[----:B------:R-:W-:Y:S05]  /*0070*/  @P0 EXIT ;  /* 0x000000000000094d */ /* 0x000fea0003800000 */
[----:B------:R-:W0:Y:S01]  /*0080*/  LDC.64 R2, c[0x0][0x390] ;  /* 0x0000e400ff027b82 */ /* 0x000e220000000a00 */
[----:B------:R-:W1:Y:S01]  /*0090*/  LDCU.64 UR14, c[0x0][0x358] ;  /* 0x00006b00ff0e77ac */ /* 0x000e620008000a00 */
[----:B0-----:R-:W-:-:S05]  /*00a0*/  IMAD.WIDE R2, R0, 0x4, R2 ;  /* 0x0000000400027825 */ /* 0x001fca00078e0202 */
[----:B-1----:R0:W5:Y:S01]  /*00b0*/  LDG.E R15, desc[UR14][R2.64] ;  /* 0x0000000e020f7981 */ /* 0x002162000c1e1900 */
[----:B------:R-:W-:-:S09]  /*00c0*/  UISETP.GE.AND UP0, UPT, UR16, 0x1, UPT ;  /* 0x000000011000788c */ /* 0x000fd2000bf06270 */
[----:B0-----:R-:W-:Y:S05]  /*00d0*/  BRA.U !UP0, `(.L_x_0) ;  /* 0x00000009085c7547 */ /* 0x001fea000b800000 */
[----:B------:R-:W-:Y:S01]  /*00e0*/  UISETP.GE.U32.AND UP1, UPT, UR16, 0x10, UPT ;  /* 0x000000101000788c */ /* 0x000fe2000bf26070 */
[----:B------:R-:W-:Y:S01]  /*00f0*/  HFMA2 R8, -RZ, RZ, 0, 0 ;  /* 0x00000000ff087431 */ /* 0x000fe200000001ff */
[----:B------:R-:W-:Y:S02]  /*0100*/  ULOP3.LUT UR12, UR16, 0xf, URZ, 0xc0, !UPT ;  /* 0x0000000f100c7892 */ /* 0x000fe4000f8ec0ff */
[----:B------:R-:W-:Y:S02]  /*0110*/  IMAD R7, R0, UR16, RZ ;  /* 0x0000001000077c24 */ /* 0x000fe4000f8e02ff */
[----:B------:R-:W-:-:S03]  /*0120*/  UISETP.NE.AND UP0, UPT, UR12, URZ, UPT ;  /* 0x000000ff0c00728c */ /* 0x000fc6000bf05270 */
[----:B------:R-:W-:Y:S08]  /*0130*/  BRA.U !UP1, `(.L_x_1) ;  /* 0x0000000509107547 */ /* 0x000ff0000b800000 */
[----:B------:R-:W0:Y:S01]  /*0140*/  LDCU.128 UR8, c[0x0][0x380] ;  /* 0x00007000ff0877ac */ /* 0x000e220008000c00 */
[----:B------:R-:W-:Y:S01]  /*0150*/  MOV R6, R7 ;  /* 0x0000000700067202 */ /* 0x000fe20000000f00 */
[----:B------:R-:W-:-:S06]  /*0160*/  ULOP3.LUT UR13, UR16, 0x7ffffff0, URZ, 0xc0, !UPT ;  /* 0x7ffffff0100d7892 */ /* 0x000fcc000f8ec0ff */
[----:B------:R-:W-:Y:S01]  /*0170*/  MOV R8, UR13 ;  /* 0x0000000d00087c02 */ /* 0x000fe20008000f00 */
[----:B0-----:R-:W-:Y:S02]  /*0180*/  UIADD3 UR6, UP1, UPT, UR8, 0x20, URZ ;  /* 0x0000002008067890 */ /* 0x001fe4000ff3e0ff */
[----:B------:R-:W-:Y:S02]  /*0190*/  UIADD3 UR4, UP2, UPT, UR10, 0x20, URZ ;  /* 0x000000200a047890 */ /* 0x000fe4000ff5e0ff */
[----:B------:R-:W-:Y:S02]  /*01a0*/  UIADD3.X UR7, UPT, UPT, URZ, UR9, URZ, UP1, !UPT ;  /* 0x00000009ff077290 */ /* 0x000fe40008ffe4ff */
[----:B------:R-:W-:Y:S01]  /*01b0*/  MOV R2, UR6 ;  /* 0x0000000600027c02 */ /* 0x000fe20008000f00 */
[----:B------:R-:W-:Y:S02]  /*01c0*/  UIADD3 UR8, UPT, UPT, -UR13, URZ, URZ ;  /* 0x000000ff0d087290 */ /* 0x000fe4000fffe1ff */
[----:B------:R-:W-:Y:S01]  /*01d0*/  UIADD3.X UR5, UPT, UPT, URZ, UR11, URZ, UP2, !UPT ;  /* 0x0000000bff057290 */ /* 0x000fe200097fe4ff */
[----:B------:R-:W-:-:S11]  /*01e0*/  MOV R3, UR7 ;  /* 0x0000000700037c02 */ /* 0x000fd60008000f00 */
.L_x_2:
[----:B------:R-:W-:Y:S01]  /*01f0*/  MOV R4, UR4 ;  /* 0x0000000400047c02 */ /* 0x000fe20008000f00 */
[----:B------:R-:W2:Y:S01]  /*0200*/  LDG.E R16, desc[UR14][R2.64+-0x20] ;  /* 0xffffe00e02107981 */ /* 0x000ea2000c1e1900 */
[----:B------:R-:W-:-:S03]  /*0210*/  MOV R5, UR5 ;  /* 0x0000000500057c02 */ /* 0x000fc60008000f00 */
[----:B------:R-:W3:Y:S01]  /*0220*/  LDG.E R18, desc[UR14][R2.64+-0x1c] ;  /* 0xffffe40e02127981 */ /* 0x000ee2000c1e1900 */
[----:B------:R-:W-:-:S03]  /*0230*/  IMAD.WIDE R4, R6, 0x4, R4 ;  /* 0x0000000406047825 */ /* 0x000fc600078e0204 */
[----:B------:R-:W4:Y:S04]  /*0240*/  LDG.E R19, desc[UR14][R2.64+-0x18] ;  /* 0xffffe80e02137981 */ /* 0x000f28000c1e1900 */
[----:B------:R-:W2:Y:S04]  /*0250*/  LDG.E R17, desc[UR14][R4.64+-0x20] ;  /* 0xffffe00e04117981 */ /* 0x000ea8000c1e1900 */
[----:B------:R-:W3:Y:S04]  /*0260*/  LDG.E R25, desc[UR14][R4.64+-0x1c] ;  /* 0xffffe40e04197981 */ /* 0x000ee8000c1e1900 */
[----:B------:R-:W4:Y:S04]  /*0270*/  LDG.E R20, desc[UR14][R4.64+-0x18] ;  /* 0xffffe80e04147981 */ /* 0x000f28000c1e1900 */
        /* <DEDUP_REMOVED lines=9> */
[----:B------:R-:W4:Y:S01]  /*0310*/  LDG.E R14, desc[UR14][R4.64+-0x4] ;  /* 0xfffffc0e040e7981 */ /* 0x000f22000c1e1900 */
[----:B--2--5:R-:W-:-:S03]  /*0320*/  FFMA R17, R16, R17, R15 ;  /* 0x0000001110117223 */ /* 0x024fc6000000000f */
[----:B------:R-:W2:Y:S04]  /*0330*/  LDG.E R15, desc[UR14][R2.64] ;  /* 0x0000000e020f7981 */ /* 0x000ea8000c1e1900 */
[----:B------:R-:W2:Y:S01]  /*0340*/  LDG.E R16, desc[UR14][R4.64] ;  /* 0x0000000e04107981 */ /* 0x000ea2000c1e1900 */
[----:B---3--:R-:W-:-:S03]  /*0350*/  FFMA R26, R18, R25, R17 ;  /* 0x00000019121a7223 */ /* 0x008fc60000000011 */
[----:B------:R-:W3:Y:S01]  /*0360*/  LDG.E R17, desc[UR14][R2.64+0x4] ;  /* 0x0000040e02117981 */ /* 0x000ee2000c1e1900 */
[----:B----4-:R-:W-:-:S03]  /*0370*/  FFMA R25, R19, R20, R26 ;  /* 0x0000001413197223 */ /* 0x010fc6000000001a */
[----:B------:R-:W3:Y:S04]  /*0380*/  LDG.E R18, desc[UR14][R4.64+0x4] ;  /* 0x0000040e04127981 */ /* 0x000ee8000c1e1900 */
[----:B------:R-:W4:Y:S01]  /*0390*/  LDG.E R19, desc[UR14][R2.64+0x8] ;  /* 0x0000080e02137981 */ /* 0x000f22000c1e1900 */
[----:B------:R-:W-:-:S03]  /*03a0*/  FFMA R26, R22, R21, R25 ;  /* 0x00000015161a7223 */ /* 0x000fc60000000019 */
[----:B------:R-:W4:Y:S04]  /*03b0*/  LDG.E R20, desc[UR14][R4.64+0x8] ;  /* 0x0000080e04147981 */ /* 0x000f28000c1e1900 */
        /* <DEDUP_REMOVED lines=9> */
[----:B------:R-:W4:Y:S04]  /*0450*/  LDG.E R12, desc[UR14][R2.64+0x18] ;  /* 0x0000180e020c7981 */ /* 0x000f28000c1e1900 */
[----:B------:R-:W4:Y:S04]  /*0460*/  LDG.E R11, desc[UR14][R4.64+0x18] ;  /* 0x0000180e040b7981 */ /* 0x000f28000c1e1900 */
[----:B------:R-:W4:Y:S04]  /*0470*/  LDG.E R26, desc[UR14][R4.64+0x1c] ;  /* 0x00001c0e041a7981 */ /* 0x000f28000c1e1900 */
[----:B------:R0:W4:Y:S01]  /*0480*/  LDG.E R25, desc[UR14][R2.64+0x1c] ;  /* 0x00001c0e02197981 */ /* 0x000122000c1e1900 */
[----:B------:R-:W-:Y:S01]  /*0490*/  FFMA R14, R13, R14, R28 ;  /* 0x0000000e0d0e7223 */ /* 0x000fe2000000001c */
[----:B------:R-:W-:-:S04]  /*04a0*/  UIADD3 UR8, UPT, UPT, UR8, 0x10, URZ ;  /* 0x0000001008087890 */ /* 0x000fc8000fffe0ff */
[----:B------:R-:W-:Y:S01]  /*04b0*/  UISETP.NE.AND UP1, UPT, UR8, URZ, UPT ;  /* 0x000000ff0800728c */ /* 0x000fe2000bf25270 */
[----:B0-----:R-:W-:Y:S02]  /*04c0*/  IADD3 R2, P0, PT, R2, 0x40, RZ ;  /* 0x0000004002027810 */ /* 0x001fe40007f1e0ff */
[----:B------:R-:W-:Y:S02]  /*04d0*/  IADD3 R6, PT, PT, R6, 0x10, RZ ;  /* 0x0000001006067810 */ /* 0x000fe40007ffe0ff */
[----:B------:R-:W-:Y:S01]  /*04e0*/  IADD3.X R3, PT, PT, RZ, R3, RZ, P0, !PT ;  /* 0x00000003ff037210 */ /* 0x000fe200007fe4ff */
[----:B--2---:R-:W-:-:S04]  /*04f0*/  FFMA R14, R15, R16, R14 ;  /* 0x000000100f0e7223 */ /* 0x004fc8000000000e */
[----:B---3--:R-:W-:-:S04]  /*0500*/  FFMA R14, R17, R18, R14 ;  /* 0x00000012110e7223 */ /* 0x008fc8000000000e */
[----:B----4-:R-:W-:-:S04]  /*0510*/  FFMA R14, R19, R20, R14 ;  /* 0x00000014130e7223 */ /* 0x010fc8000000000e */
[----:B------:R-:W-:-:S04]  /*0520*/  FFMA R14, R21, R22, R14 ;  /* 0x00000016150e7223 */ /* 0x000fc8000000000e */
[----:B------:R-:W-:-:S04]  /*0530*/  FFMA R14, R23, R24, R14 ;  /* 0x00000018170e7223 */ /* 0x000fc8000000000e */
[----:B------:R-:W-:-:S04]  /*0540*/  FFMA R9, R9, R10, R14 ;  /* 0x0000000a09097223 */ /* 0x000fc8000000000e */
[----:B------:R-:W-:-:S04]  /*0550*/  FFMA R12, R12, R11, R9 ;  /* 0x0000000b0c0c7223 */ /* 0x000fc80000000009 */
[----:B------:R-:W-:Y:S01]  /*0560*/  FFMA R15, R25, R26, R12 ;  /* 0x0000001a190f7223 */ /* 0x000fe2000000000c */
[----:B------:R-:W-:Y:S06]  /*0570*/  BRA.U UP1, `(.L_x_2) ;  /* 0xfffffffd011c7547 */ /* 0x000fec000b83ffff */
.L_x_1:
[----:B------:R-:W-:Y:S05]  /*0580*/  BRA.U !UP0, `(.L_x_0) ;  /* 0x0000000508307547 */ /* 0x000fea000b800000 */
[----:B------:R-:W-:Y:S02]  /*0590*/  UISETP.GE.U32.AND UP0, UPT, UR12, 0x8, UPT ;  /* 0x000000080c00788c */ /* 0x000fe4000bf06070 */
[----:B------:R-:W-:-:S04]  /*05a0*/  ULOP3.LUT UR5, UR16, 0x7, URZ, 0xc0, !UPT ;  /* 0x0000000710057892 */ /* 0x000fc8000f8ec0ff */
[----:B------:R-:W-:-:S03]  /*05b0*/  UISETP.NE.AND UP1, UPT, UR5, URZ, UPT ;  /* 0x000000ff0500728c */ /* 0x000fc6000bf25270 */
[----:B------:R-:W-:Y:S08]  /*05c0*/  BRA.U !UP0, `(.L_x_3) ;  /* 0x0000000108787547 */ /* 0x000ff0000b800000 */
[----:B------:R-:W0:Y:S01]  /*05d0*/  LDC.64 R2, c[0x0][0x388] ;  /* 0x0000e200ff027b82 */ /* 0x000e220000000a00 */
[----:B------:R-:W-:-:S07]  /*05e0*/  IADD3 R9, PT, PT, R7, R8, RZ ;  /* 0x0000000807097210 */ /* 0x000fce0007ffe0ff */
[----:B------:R-:W1:Y:S01]  /*05f0*/  LDC.64 R4, c[0x0][0x380] ;  /* 0x0000e000ff047b82 */ /* 0x000e620000000a00 */
[----:B0-----:R-:W-:-:S05]  /*0600*/  IMAD.WIDE R2, R9, 0x4, R2 ;  /* 0x0000000409027825 */ /* 0x001fca00078e0202 */
[----:B------:R-:W2:Y:S01]  /*0610*/  LDG.E R11, desc[UR14][R2.64] ;  /* 0x0000000e020b7981 */ /* 0x000ea2000c1e1900 */
[----:B-1----:R-:W-:-:S03]  /*0620*/  IMAD.WIDE.U32 R4, R8, 0x4, R4 ;  /* 0x0000000408047825 */ /* 0x002fc600078e0004 */
[----:B------:R-:W3:Y:S04]  /*0630*/  LDG.E R12, desc[UR14][R2.64+0x4] ;  /* 0x0000040e020c7981 */ /* 0x000ee8000c1e1900 */
        /* <DEDUP_REMOVED lines=14> */
[----:B------:R-:W-:Y:S01]  /*0720*/  IADD3 R8, PT, PT, R8, 0x8, RZ ;  /* 0x0000000808087810 */ /* 0x000fe20007ffe0ff */
[----:B--2--5:R-:W-:-:S04]  /*0730*/  FFMA R10, R10, R11, R15 ;  /* 0x0000000b0a0a7223 */ /* 0x024fc8000000000f */
[----:B---3--:R-:W-:-:S04]  /*0740*/  FFMA R10, R13, R12, R10 ;  /* 0x0000000c0d0a7223 */ /* 0x008fc8000000000a */
[----:B----4-:R-:W-:-:S04]  /*0750*/  FFMA R10, R17, R14, R10 ;  /* 0x0000000e110a7223 */ /* 0x010fc8000000000a */
[----:B------:R-:W-:-:S04]  /*0760*/  FFMA R10, R19, R16, R10 ;  /* 0x00000010130a7223 */ /* 0x000fc8000000000a */
[----:B------:R-:W-:-:S04]  /*0770*/  FFMA R10, R21, R18, R10 ;  /* 0x00000012150a7223 */ /* 0x000fc8000000000a */
[----:B------:R-:W-:-:S04]  /*0780*/  FFMA R23, R23, R20, R10 ;  /* 0x0000001417177223 */ /* 0x000fc8000000000a */
[----:B------:R-:W-:-:S04]  /*0790*/  FFMA R6, R6, R9, R23 ;  /* 0x0000000906067223 */ /* 0x000fc80000000017 */
[----:B------:R-:W-:-:S07]  /*07a0*/  FFMA R15, R25, R22, R6 ;  /* 0x00000016190f7223 */ /* 0x000fce0000000006 */
.L_x_3:
        /* <DEDUP_REMOVED lines=22> */
[----:B------:R-:W-:-:S07]  /*0910*/  FFMA R15, R17, R14, R6 ;  /* 0x0000000e110f7223 */ /* 0x000fce0000000006 */
.L_x_4:
[----:B------:R-:W-:Y:S05]  /*0920*/  BRA.U !UP1, `(.L_x_0) ;  /* 0x0000000109487547 */ /* 0x000fea000b800000 */
[----:B------:R-:W0:Y:S01]  /*0930*/  LDC.64 R2, c[0x0][0x380] ;  /* 0x0000e000ff027b82 */ /* 0x000e220000000a00 */
[----:B------:R-:W-:Y:S01]  /*0940*/  IADD3 R7, PT, PT, R7, R8, RZ ;  /* 0x0000000807077210 */ /* 0x000fe20007ffe0ff */
[----:B------:R-:W-:-:S06]  /*0950*/  UIADD3 UR4, UPT, UPT, -UR4, URZ, URZ ;  /* 0x000000ff04047290 */ /* 0x000fcc000fffe1ff */
[----:B------:R-:W1:Y:S01]  /*0960*/  LDC.64 R10, c[0x0][0x388] ;  /* 0x0000e200ff0a7b82 */ /* 0x000e620000000a00 */
[----:B0-----:R-:W-:-:S03]  /*0970*/  IMAD.WIDE.U32 R2, R8, 0x4, R2 ;  /* 0x0000000408027825 */ /* 0x001fc600078e0002 */
[----:B------:R-:W-:Y:S02]  /*0980*/  MOV R6, R2 ;  /* 0x0000000200067202 */ /* 0x000fe40000000f00 */
[----:B------:R-:W-:-:S07]  /*0990*/  MOV R5, R3 ;  /* 0x0000000300057202 */ /* 0x000fce0000000f00 */
.L_x_5:
[----:B-1----:R-:W-:Y:S01]  /*09a0*/  IMAD.WIDE R2, R7, 0x4, R10 ;  /* 0x0000000407027825 */ /* 0x002fe200078e020a */
[----:B------:R-:W-:-:S05]  /*09b0*/  MOV R4, R6 ;  /* 0x0000000600047202 */ /* 0x000fca0000000f00 */
[----:B------:R-:W2:Y:S04]  /*09c0*/  LDG.E R2, desc[UR14][R2.64] ;  /* 0x0000000e02027981 */ /* 0x000ea8000c1e1900 */
[----:B------:R0:W2:Y:S01]  /*09d0*/  LDG.E R4, desc[UR14][R4.64] ;  /* 0x0000000e04047981 */ /* 0x0000a2000c1e1900 */
[----:B------:R-:W-:Y:S01]  /*09e0*/  UIADD3 UR4, UPT, UPT, UR4, 0x1, URZ ;  /* 0x0000000104047890 */ /* 0x000fe2000fffe0ff */
[----:B------:R-:W-:Y:S02]  /*09f0*/  IADD3 R6, P0, PT, R6, 0x4, RZ ;  /* 0x0000000406067810 */ /* 0x000fe40007f1e0ff */
[----:B------:R-:W-:Y:S01]  /*0a00*/  IADD3 R7, PT, PT, R7, 0x1, RZ ;  /* 0x0000000107077810 */ /* 0x000fe20007ffe0ff */
[----:B------:R-:W-:Y:S01]  /*0a10*/  UISETP.NE.AND UP0, UPT, UR4, URZ, UPT ;  /* 0x000000ff0400728c */ /* 0x000fe2000bf05270 */
[----:B0-----:R-:W-:Y:S01]  /*0a20*/  IADD3.X R5, PT, PT, RZ, R5, RZ, P0, !PT ;  /* 0x00000005ff057210 */ /* 0x001fe200007fe4ff */
[----:B--2--5:R-:W-:-:S07]  /*0a30*/  FFMA R15, R4, R2, R15 ;  /* 0x00000002040f7223 */ /* 0x024fce000000000f */
[----:B------:R-:W-:Y:S05]  /*0a40*/  BRA.U UP0, `(.L_x_5) ;  /* 0xfffffffd00d47547 */ /* 0x000fea000b83ffff */
.L_x_0:
[----:B------:R-:W0:Y:S01]  /*0a50*/  LDC.64 R2, c[0x0][0x398] ;  /* 0x0000e600ff027b82 */ /* 0x000e220000000a00 */
[----:B-----5:R-:W-:-:S04]  /*0a60*/  FSETP.GEU.AND P0, PT, R15, RZ, PT ;  /* 0x000000ff0f00720b */ /* 0x020fc80003f0e000 */
[----:B------:R-:W-:Y:S01]  /*0a70*/  FSEL R15, R15, RZ, P0 ;  /* 0x000000ff0f0f7208 */ /* 0x000fe20000000000 */
[----:B0-----:R-:W-:-:S05]  /*0a80*/  IMAD.WIDE R2, R0, 0x4, R2 ;  /* 0x0000000400027825 */ /* 0x001fca00078e0202 */
[----:B------:R-:W-:Y:S01]  /*0a90*/  STG.E desc[UR14][R2.64], R15 ;  /* 0x0000000f02007986 */ /* 0x000fe2000c10190e */
[----:B------:R-:W-:Y:S05]  /*0aa0*/  EXIT ;  /* 0x000000000000794d */ /* 0x000fea0003800000 */
.L_x_6:
[----:B------:R-:W-:-:S00]  /*0ab0*/  BRA `(.L_x_6) ;  /* 0xfffffffc00fc7947 */ /* 0x000fc0000383ffff */
[----:B------:R-:W-:-:S00]  /*0ac0*/  NOP ;  /* 0x0000000000007918 */ /* 0x000fc00000000000 */
        /* <DEDUP_REMOVED lines=11> */
.L_x_7:


//--------------------- .nv.shared.reserved.0     --------------------------
	.section	.nv.shared.reserved.0,"aw",@nobits
	.weak		__nv_reservedSMEM_offset_0_alias
	.size		__nv_reservedSMEM_offset_0_alias, 0, 64
	.other		__nv_reservedSMEM_offset_0_alias,@"STO_CUDA_RESERVED_SHARED STV_DEFAULT"
__nv_reservedSMEM_offset_0_alias:
	.zero		0
	.zero		64


//--------------------- .nv.constant0._Z35optimized_kernel_applyweightandbiasPfS_S_S_ii --------------------------
	.section	.nv.constant0._Z35optimized_kernel_applyweightandbiasPfS_S_S_ii,"a",@progbits
	.sectionflags	@""
	.align	4
.nv.constant0._Z35optimized_kernel_applyweightandbiasPfS_S_S_ii:
	.zero		936


//--------------------- SYMBOLS --------------------------

	.type		.nv.reservedSmem.offset0,@object
	.size		.nv.reservedSmem.offset0,0x4
